	.headerflags	@"EF_CUDA_TEXMODE_UNIFIED EF_CUDA_64BIT_ADDRESS EF_CUDA_ACCELERATORS EF_CUDA_SM90 EF_CUDA_VIRTUAL_SM(EF_CUDA_SM90)"
	.elftype	@"ET_EXEC"


//--------------------- .nv.info                  --------------------------
	.section	.nv.info,"",@"SHT_CUDA_INFO"
	.align	4


	//----- nvinfo : EIATTR_REGCOUNT
	.align		4
        /*0000*/ 	.byte	0x04, 0x2f
        /*0002*/ 	.short	(.L_1 - .L_0)
	.align		4
.L_0:
        /*0004*/ 	.word	index@(triton_poi_fused_cat_14)
        /*0008*/ 	.word	0x00000020


	//----- nvinfo : EIATTR_MIN_STACK_SIZE
	.align		4
.L_1:
        /*000c*/ 	.byte	0x04, 0x12
        /*000e*/ 	.short	(.L_3 - .L_2)
	.align		4
.L_2:
        /*0010*/ 	.word	index@(triton_poi_fused_cat_14)
        /*0014*/ 	.word	0x00000000


	//----- nvinfo : EIATTR_FRAME_SIZE
	.align		4
.L_3:
        /*0018*/ 	.byte	0x04, 0x11
        /*001a*/ 	.short	(.L_5 - .L_4)
	.align		4
.L_4:
        /*001c*/ 	.word	index@(triton_poi_fused_cat_14)
        /*0020*/ 	.word	0x00000000


	//----- nvinfo : EIATTR_MIN_STACK_SIZE
	.align		4
.L_5:
        /*0024*/ 	.byte	0x04, 0x12
        /*0026*/ 	.short	(.L_7 - .L_6)
	.align		4
.L_6:
        /*0028*/ 	.word	index@(triton_poi_fused_cat_14)
        /*002c*/ 	.word	0x00000000
.L_7:


//--------------------- .nv.info.triton_poi_fused_cat_14 --------------------------
	.section	.nv.info.triton_poi_fused_cat_14,"",@"SHT_CUDA_INFO"
	.sectionflags	@""
	.align	4


	//----- nvinfo : EIATTR_CUDA_API_VERSION
	.align		4
        /*0000*/ 	.byte	0x04, 0x37
        /*0002*/ 	.short	(.L_9 - .L_8)
.L_8:
        /*0004*/ 	.word	0x0000007c


	//----- nvinfo : EIATTR_KPARAM_INFO
	.align		4
.L_9:
        /*0008*/ 	.byte	0x04, 0x17
        /*000a*/ 	.short	(.L_11 - .L_10)
.L_10:
        /*000c*/ 	.word	0x00000000
        /*0010*/ 	.short	0x0007
        /*0012*/ 	.short	0x0038
        /*0014*/ 	.byte	0x00, 0xf0, 0x11, 0x00


	//----- nvinfo : EIATTR_KPARAM_INFO
	.align		4
.L_11:
        /*0018*/ 	.byte	0x04, 0x17
        /*001a*/ 	.short	(.L_13 - .L_12)
.L_12:
        /*001c*/ 	.word	0x00000000
        /*0020*/ 	.short	0x0006
        /*0022*/ 	.short	0x0030
        /*0024*/ 	.byte	0x00, 0xf4, 0x21, 0x00


	//----- nvinfo : EIATTR_KPARAM_INFO
	.align		4
.L_13:
        /*0028*/ 	.byte	0x04, 0x17
        /*002a*/ 	.short	(.L_15 - .L_14)
.L_14:
        /*002c*/ 	.word	0x00000000
        /*0030*/ 	.short	0x0005
        /*0032*/ 	.short	0x0028
        /*0034*/ 	.byte	0x00, 0xf4, 0x21, 0x00


	//----- nvinfo : EIATTR_KPARAM_INFO
	.align		4
.L_15:
        /*0038*/ 	.byte	0x04, 0x17
        /*003a*/ 	.short	(.L_17 - .L_16)
.L_16:
        /*003c*/ 	.word	0x00000000
        /*0040*/ 	.short	0x0004
        /*0042*/ 	.short	0x0020
        /*0044*/ 	.byte	0x00, 0xf4, 0x21, 0x00


	//----- nvinfo : EIATTR_KPARAM_INFO
	.align		4
.L_17:
        /*0048*/ 	.byte	0x04, 0x17
        /*004a*/ 	.short	(.L_19 - .L_18)
.L_18:
        /*004c*/ 	.word	0x00000000
        /*0050*/ 	.short	0x0003
        /*0052*/ 	.short	0x0018
        /*0054*/ 	.byte	0x00, 0xf4, 0x21, 0x00


	//----- nvinfo : EIATTR_KPARAM_INFO
	.align		4
.L_19:
        /*0058*/ 	.byte	0x04, 0x17
        /*005a*/ 	.short	(.L_21 - .L_20)
.L_20:
        /*005c*/ 	.word	0x00000000
        /*0060*/ 	.short	0x0002
        /*0062*/ 	.short	0x0010
        /*0064*/ 	.byte	0x00, 0xf4, 0x21, 0x00


	//----- nvinfo : EIATTR_KPARAM_INFO
	.align		4
.L_21:
        /*0068*/ 	.byte	0x04, 0x17
        /*006a*/ 	.short	(.L_23 - .L_22)
.L_22:
        /*006c*/ 	.word	0x00000000
        /*0070*/ 	.short	0x0001
        /*0072*/ 	.short	0x0008
        /*0074*/ 	.byte	0x00, 0xf4, 0x21, 0x00


	//----- nvinfo : EIATTR_KPARAM_INFO
	.align		4
.L_23:
        /*0078*/ 	.byte	0x04, 0x17
        /*007a*/ 	.short	(.L_25 - .L_24)
.L_24:
        /*007c*/ 	.word	0x00000000
        /*0080*/ 	.short	0x0000
        /*0082*/ 	.short	0x0000
        /*0084*/ 	.byte	0x00, 0xf4, 0x21, 0x00


	//----- nvinfo : EIATTR_SPARSE_MMA_MASK
	.align		4
.L_25:
        /*0088*/ 	.byte	0x03, 0x50
        /*008a*/ 	.short	0x0000


	//----- nvinfo : EIATTR_MAXREG_COUNT
	.align		4
        /*008c*/ 	.byte	0x03, 0x1b
        /*008e*/ 	.short	0x00ff


	//----- nvinfo : EIATTR_EXIT_INSTR_OFFSETS
	.align		4
        /*0090*/ 	.byte	0x04, 0x1c
        /*0092*/ 	.short	(.L_27 - .L_26)


	//   ....[0]....
.L_26:
        /*0094*/ 	.word	0x00000970


	//   ....[1]....
        /*0098*/ 	.word	0x00000990


	//----- nvinfo : EIATTR_REQNTID
	.align		4
.L_27:
        /*009c*/ 	.byte	0x04, 0x10
        /*009e*/ 	.short	(.L_29 - .L_28)
.L_28:
        /*00a0*/ 	.word	0x00000080
        /*00a4*/ 	.word	0x00000001
        /*00a8*/ 	.word	0x00000001


	//----- nvinfo : EIATTR_CBANK_PARAM_SIZE
	.align		4
.L_29:
        /*00ac*/ 	.byte	0x03, 0x19
        /*00ae*/ 	.short	0x003c


	//----- nvinfo : EIATTR_PARAM_CBANK
	.align		4
        /*00b0*/ 	.byte	0x04, 0x0a
        /*00b2*/ 	.short	(.L_31 - .L_30)
	.align		4
.L_30:
        /*00b4*/ 	.word	index@(.nv.constant0.triton_poi_fused_cat_14)
        /*00b8*/ 	.short	0x0210
        /*00ba*/ 	.short	0x003c


	//----- nvinfo : EIATTR_SW_WAR
	.align		4
.L_31:
        /*00bc*/ 	.byte	0x04, 0x36
        /*00be*/ 	.short	(.L_33 - .L_32)
.L_32:
        /*00c0*/ 	.word	0x00000008
.L_33:


//--------------------- .nv.callgraph             --------------------------
	.section	.nv.callgraph,"",@"SHT_CUDA_CALLGRAPH"
	.align	4
	.sectionentsize	8
	.align		4
        /*0000*/ 	.word	0x00000000
	.align		4
        /*0004*/ 	.word	0xffffffff
	.align		4
        /*0008*/ 	.word	0x00000000
	.align		4
        /*000c*/ 	.word	0xfffffffe
	.align		4
        /*0010*/ 	.word	0x00000000
	.align		4
        /*0014*/ 	.word	0xfffffffd
	.align		4
        /*0018*/ 	.word	0x00000000
	.align		4
        /*001c*/ 	.word	0xfffffffc


//--------------------- .text.triton_poi_fused_cat_14 --------------------------
	.section	.text.triton_poi_fused_cat_14,"ax",@progbits
	.align	128
        .global         triton_poi_fused_cat_14
        .type           triton_poi_fused_cat_14,@function
        .size           triton_poi_fused_cat_14,(.L_x_1 - triton_poi_fused_cat_14)
        .other          triton_poi_fused_cat_14,@"STO_CUDA_ENTRY STV_DEFAULT"
triton_poi_fused_cat_14:
.text.triton_poi_fused_cat_14:
[----:B------:R-:W0:Y:S02]  /*0000*/  LDC R1, c[0x0][0x28] ;  /* 0x00000a00ff017b82 */ /* 0x000e240000000800 */
[----:B------:R-:W1:Y:S01]  /*0010*/  S2R R0, SR_TID.X ;  /* 0x0000000000007919 */ /* 0x000e620000002100 */
[----:B------:R-:W2:Y:S01]  /*0020*/  LDC.64 R18, c[0x0][0x230] ;  /* 0x00008c00ff127b82 */ /* 0x000ea20000000a00 */
[----:B------:R-:W-:Y:S01]  /*0030*/  ULDC.64 UR4, c[0x0][0x208] ;  /* 0x0000820000047ab9 */ /* 0x000fe20000000a00 */
[----:B------:R-:W3:Y:S01]  /*0040*/  S2R R5, SR_CTAID.X ;  /* 0x0000000000057919 */ /* 0x000ee20000002500 */
[----:B-1----:R-:W-:Y:S01]  /*0050*/  IMAD.SHL.U32 R0, R0, 0x2, RZ ;  /* 0x0000000200007824 */ /* 0x002fe200078e00ff */
[----:B---3--:R-:W-:Y:S01]  /*0060*/  SHF.R.U32.HI R6, RZ, 0x17, R5 ;  /* 0x00000017ff067819 */ /* 0x008fe20000011605 */
[----:B------:R-:W-:-:S03]  /*0070*/  IMAD.SHL.U32 R3, R5, 0x100, RZ ;  /* 0x0000010005037824 */ /* 0x000fc600078e00ff */
[----:B------:R-:W-:Y:S02]  /*0080*/  LOP3.LUT R0, R0, 0xfe, RZ, 0xc0, !PT ;  /* 0x000000fe00007812 */ /* 0x000fe400078ec0ff */
[----:B------:R-:W-:Y:S01]  /*0090*/  SGXT.U32 R6, R6, 0x1 ;  /* 0x000000010606781a */ /* 0x000fe20000000000 */
[----:B------:R-:W-:Y:S01]  /*00a0*/  VIADD R3, R3, 0x1 ;  /* 0x0000000103037836 */ /* 0x000fe20000000000 */
[----:B------:R-:W-:-:S03]  /*00b0*/  PRMT R0, R0, 0x6540, R5 ;  /* 0x0000654000007816 */ /* 0x000fc60000000005 */
[----:B------:R-:W-:Y:S01]  /*00c0*/  IMAD.IADD R7, R3, 0x1, R6 ;  /* 0x0000000103077824 */ /* 0x000fe200078e0206 */
[----:B------:R-:W-:Y:S01]  /*00d0*/  SHF.R.S32.HI R4, RZ, 0x1, R0 ;  /* 0x00000001ff047819 */ /* 0x000fe20000011400 */
[----:B------:R-:W-:-:S04]  /*00e0*/  IMAD.HI R9, R0, 0x2fa0be83, RZ ;  /* 0x2fa0be8300097827 */ /* 0x000fc800078e02ff */
[----:B------:R-:W-:Y:S01]  /*00f0*/  IMAD.HI R5, R4, 0x2fa0be83, RZ ;  /* 0x2fa0be8304057827 */ /* 0x000fe200078e02ff */
[----:B------:R-:W-:-:S04]  /*0100*/  SHF.R.U32.HI R2, RZ, 0x1f, R9 ;  /* 0x0000001fff027819 */ /* 0x000fc80000011609 */
[----:B------:R-:W-:Y:S02]  /*0110*/  LEA.HI.SX32 R9, R9, R2, 0x1b ;  /* 0x0000000209097211 */ /* 0x000fe400078fdaff */
[----:B------:R-:W-:-:S03]  /*0120*/  SHF.R.U32.HI R6, RZ, 0x1f, R5 ;  /* 0x0000001fff067819 */ /* 0x000fc60000011605 */
[----:B------:R-:W-:Y:S01]  /*0130*/  IMAD R2, R9, -0xac, R0 ;  /* 0xffffff5409027824 */ /* 0x000fe200078e0200 */
[----:B------:R-:W-:Y:S01]  /*0140*/  LEA.HI.SX32 R5, R5, R6, 0x1c ;  /* 0x0000000605057211 */ /* 0x000fe200078fe2ff */
[----:B------:R-:W-:Y:S01]  /*0150*/  IMAD.SHL.U32 R21, R9, 0x2, RZ ;  /* 0x0000000209157824 */ /* 0x000fe200078e00ff */
[----:B------:R-:W-:Y:S01]  /*0160*/  LOP3.LUT R6, R7, 0xffffff02, RZ, 0xc0, !PT ;  /* 0xffffff0207067812 */ /* 0x000fe200078ec0ff */
[----:B------:R-:W-:Y:S01]  /*0170*/  IMAD R7, R9, 0xa8, R2 ;  /* 0x000000a809077824 */ /* 0x000fe200078e0202 */
[----:B------:R-:W-:Y:S01]  /*0180*/  PRMT R8, R2, 0x9910, RZ ;  /* 0x0000991002087816 */ /* 0x000fe200000000ff */
[----:B------:R-:W-:Y:S02]  /*0190*/  IMAD R5, R5, -0x56, R4 ;  /* 0xffffffaa05057824 */ /* 0x000fe400078e0204 */
[----:B------:R-:W-:Y:S02]  /*01a0*/  IMAD.IADD R4, R3, 0x1, -R6 ;  /* 0x0000000103047824 */ /* 0x000fe400078e0a06 */
[----:B------:R-:W-:Y:S01]  /*01b0*/  IMAD R11, R8, -0x3cf3, RZ ;  /* 0xffffc30d080b7824 */ /* 0x000fe200078e02ff */
[----:B------:R-:W-:Y:S01]  /*01c0*/  ISETP.GE.AND P0, PT, R5, 0x54, PT ;  /* 0x000000540500780c */ /* 0x000fe20003f06270 */
[----:B------:R-:W-:Y:S01]  /*01d0*/  IMAD.HI R7, R7, 0x30c30c31, RZ ;  /* 0x30c30c3107077827 */ /* 0x000fe200078e02ff */
[----:B------:R-:W-:-:S02]  /*01e0*/  ISETP.NE.AND P2, PT, R5, 0x54, PT ;  /* 0x000000540500780c */ /* 0x000fc40003f45270 */
[----:B------:R-:W-:Y:S01]  /*01f0*/  LEA.HI.SX32 R3, R11, R2, 0x10 ;  /* 0x000000020b037211 */ /* 0x000fe200078f82ff */
[----:B------:R-:W-:Y:S01]  /*0200*/  IMAD R4, R5, 0x2, R4 ;  /* 0x0000000205047824 */ /* 0x000fe200078e0204 */
[----:B------:R-:W-:Y:S02]  /*0210*/  SHF.R.U32.HI R8, RZ, 0x1f, R7 ;  /* 0x0000001fff087819 */ /* 0x000fe40000011607 */
[C---:B------:R-:W-:Y:S02]  /*0220*/  LOP3.LUT R6, R3.reuse, 0xffff, RZ, 0xc0, !PT ;  /* 0x0000ffff03067812 */ /* 0x040fe400078ec0ff */
[----:B------:R-:W-:Y:S02]  /*0230*/  PRMT R3, R3, 0x9910, RZ ;  /* 0x0000991003037816 */ /* 0x000fe400000000ff */
[----:B------:R-:W-:Y:S02]  /*0240*/  SHF.R.U32.HI R6, RZ, 0xf, R6 ;  /* 0x0000000fff067819 */ /* 0x000fe40000011606 */
[----:B------:R-:W-:-:S02]  /*0250*/  PRMT R10, R4, 0x9910, RZ ;  /* 0x00009910040a7816 */ /* 0x000fc400000000ff */
[----:B------:R-:W-:Y:S01]  /*0260*/  LEA.HI.SX32 R6, R3, R6, 0x1b ;  /* 0x0000000603067211 */ /* 0x000fe200078fdaff */
[----:B------:R-:W-:Y:S01]  /*0270*/  IMAD R3, R9, 0xa8, R4 ;  /* 0x000000a809037824 */ /* 0x000fe200078e0204 */
[----:B------:R-:W-:Y:S01]  /*0280*/  LEA.HI.SX32 R8, R7, R8, 0x1b ;  /* 0x0000000807087211 */ /* 0x000fe200078fdaff */
[----:B------:R-:W-:Y:S01]  /*0290*/  IMAD.MOV.U32 R7, RZ, RZ, R10 ;  /* 0x000000ffff077224 */ /* 0x000fe200078e000a */
[C---:B------:R-:W-:Y:S01]  /*02a0*/  PRMT R11, R6.reuse, 0x8880, RZ ;  /* 0x00008880060b7816 */ /* 0x040fe200000000ff */
[----:B------:R-:W-:Y:S01]  /*02b0*/  IMAD.HI R10, R3, 0x30c30c31, RZ ;  /* 0x30c30c31030a7827 */ /* 0x000fe200078e02ff */
[----:B------:R-:W-:Y:S02]  /*02c0*/  PRMT R12, R6, 0x9910, RZ ;  /* 0x00009910060c7816 */ /* 0x000fe400000000ff */
[----:B------:R-:W-:Y:S01]  /*02d0*/  PRMT R11, R11, 0x7710, RZ ;  /* 0x000077100b0b7816 */ /* 0x000fe200000000ff */
[----:B------:R-:W-:Y:S01]  /*02e0*/  IMAD R13, R7, -0x3cf3, RZ ;  /* 0xffffc30d070d7824 */ /* 0x000fe200078e02ff */
[----:B------:R-:W-:-:S02]  /*02f0*/  LEA.HI R7, R8, R8, RZ, 0x2 ;  /* 0x0000000808077211 */ /* 0x000fc400078f10ff */
[----:B------:R-:W-:Y:S02]  /*0300*/  SHF.R.U32.HI R11, RZ, 0xd, R11 ;  /* 0x0000000dff0b7819 */ /* 0x000fe4000001160b */
[----:B------:R-:W-:Y:S02]  /*0310*/  LEA.HI.SX32 R3, R13, R4, 0x10 ;  /* 0x000000040d037211 */ /* 0x000fe400078f82ff */
[----:B------:R-:W-:Y:S02]  /*0320*/  LOP3.LUT R13, R11, 0x3, RZ, 0xc0, !PT ;  /* 0x000000030b0d7812 */ /* 0x000fe400078ec0ff */
[C---:B------:R-:W-:Y:S02]  /*0330*/  LOP3.LUT R14, R3.reuse, 0xffff, RZ, 0xc0, !PT ;  /* 0x0000ffff030e7812 */ /* 0x040fe400078ec0ff */
[----:B------:R-:W-:Y:S01]  /*0340*/  PRMT R15, R3, 0x9910, RZ ;  /* 0x00009910030f7816 */ /* 0x000fe200000000ff */
[----:B------:R-:W-:Y:S01]  /*0350*/  IMAD.IADD R13, R6, 0x1, R13 ;  /* 0x00000001060d7824 */ /* 0x000fe200078e020d */
[----:B------:R-:W-:-:S02]  /*0360*/  SHF.R.U32.HI R3, RZ, 0xf, R14 ;  /* 0x0000000fff037819 */ /* 0x000fc4000001160e */
[----:B------:R-:W-:Y:S01]  /*0370*/  LOP3.LUT R11, R7, 0xfffffffc, RZ, 0xc0, !PT ;  /* 0xfffffffc070b7812 */ /* 0x000fe200078ec0ff */
[----:B------:R-:W-:Y:S01]  /*0380*/  IMAD.MOV.U32 R14, RZ, RZ, R15 ;  /* 0x000000ffff0e7224 */ /* 0x000fe200078e000f */
[----:B------:R-:W-:Y:S01]  /*0390*/  ISETP.GT.AND P1, PT, R5, 0x54, PT ;  /* 0x000000540500780c */ /* 0x000fe20003f24270 */
[----:B------:R-:W-:Y:S01]  /*03a0*/  IMAD R7, R12, 0x2a, RZ ;  /* 0x0000002a0c077824 */ /* 0x000fe200078e02ff */
[----:B------:R-:W-:Y:S01]  /*03b0*/  SHF.R.U32.HI R5, RZ, 0x1f, R10 ;  /* 0x0000001fff057819 */ /* 0x000fe2000001160a */
[----:B------:R-:W-:Y:S01]  /*03c0*/  IMAD.IADD R8, R8, 0x1, -R11 ;  /* 0x0000000108087824 */ /* 0x000fe200078e0a0b */
[----:B------:R-:W-:Y:S01]  /*03d0*/  LOP3.LUT R13, R13, 0xfc, RZ, 0xc0, !PT ;  /* 0x000000fc0d0d7812 */ /* 0x000fe200078ec0ff */
[----:B------:R-:W-:Y:S01]  /*03e0*/  IMAD.MOV R7, RZ, RZ, -R7 ;  /* 0x000000ffff077224 */ /* 0x000fe200078e0a07 */
[----:B------:R-:W-:Y:S02]  /*03f0*/  LEA.HI.SX32 R3, R14, R3, 0x1b ;  /* 0x000000030e037211 */ /* 0x000fe400078fdaff */
[----:B------:R-:W-:Y:S01]  /*0400*/  LEA.HI.SX32 R5, R10, R5, 0x1b ;  /* 0x000000050a057211 */ /* 0x000fe200078fdaff */
[----:B------:R-:W-:Y:S01]  /*0410*/  IMAD.MOV R13, RZ, RZ, -R13 ;  /* 0x000000ffff0d7224 */ /* 0x000fe200078e0a0d */
[----:B------:R-:W-:-:S02]  /*0420*/  PRMT R10, R3, 0x8880, RZ ;  /* 0x00008880030a7816 */ /* 0x000fc400000000ff */
[----:B------:R-:W-:Y:S02]  /*0430*/  PRMT R11, R7, 0x7710, RZ ;  /* 0x00007710070b7816 */ /* 0x000fe400000000ff */
[----:B------:R-:W-:Y:S02]  /*0440*/  PRMT R7, R10, 0x7710, RZ ;  /* 0x000077100a077816 */ /* 0x000fe400000000ff */
[----:B------:R-:W-:Y:S01]  /*0450*/  PRMT R13, R13, 0x7710, RZ ;  /* 0x000077100d0d7816 */ /* 0x000fe200000000ff */
[----:B------:R-:W-:Y:S01]  /*0460*/  IMAD.IADD R2, R2, 0x1, R11 ;  /* 0x0000000102027824 */ /* 0x000fe200078e020b */
[----:B------:R-:W-:Y:S02]  /*0470*/  PRMT R12, R3, 0x9910, RZ ;  /* 0x00009910030c7816 */ /* 0x000fe400000000ff */
[----:B------:R-:W-:Y:S01]  /*0480*/  SHF.R.U32.HI R7, RZ, 0xd, R7 ;  /* 0x0000000dff077819 */ /* 0x000fe20000011607 */
[----:B------:R-:W-:Y:S01]  /*0490*/  IMAD.IADD R10, R6, 0x1, R13 ;  /* 0x00000001060a7824 */ /* 0x000fe200078e020d */
[----:B------:R-:W-:Y:S01]  /*04a0*/  PRMT R17, R2, 0x9910, RZ ;  /* 0x0000991002117816 */ /* 0x000fe200000000ff */
[----:B------:R-:W-:Y:S01]  /*04b0*/  IMAD.MOV.U32 R6, RZ, RZ, R12 ;  /* 0x000000ffff067224 */ /* 0x000fe200078e000c */
[----:B------:R-:W-:Y:S01]  /*04c0*/  LOP3.LUT R14, R7, 0x3, RZ, 0xc0, !PT ;  /* 0x00000003070e7812 */ /* 0x000fe200078ec0ff */
[----:B------:R-:W1:Y:S01]  /*04d0*/  LDC.64 R12, c[0x0][0x220] ;  /* 0x00008800ff0c7b82 */ /* 0x000e620000000a00 */
[----:B------:R-:W-:Y:S01]  /*04e0*/  LEA.HI R7, R5, R5, RZ, 0x2 ;  /* 0x0000000505077211 */ /* 0x000fe200078f10ff */
[----:B------:R-:W-:Y:S01]  /*04f0*/  IMAD R6, R6, 0x2a, RZ ;  /* 0x0000002a06067824 */ /* 0x000fe200078e02ff */
[----:B------:R-:W-:Y:S01]  /*0500*/  LOP3.LUT R2, R10, 0xffff, RZ, 0xc0, !PT ;  /* 0x0000ffff0a027812 */ /* 0x000fe200078ec0ff */
[----:B------:R-:W-:Y:S01]  /*0510*/  IMAD.IADD R14, R3, 0x1, R14 ;  /* 0x00000001030e7824 */ /* 0x000fe200078e020e */
[----:B------:R-:W-:Y:S01]  /*0520*/  ISETP.LT.AND P4, PT, R0, 0x2b0, !P2 ;  /* 0x000002b00000780c */ /* 0x000fe20005781270 */
[----:B------:R-:W-:Y:S01]  /*0530*/  IMAD.MOV R6, RZ, RZ, -R6 ;  /* 0x000000ffff067224 */ /* 0x000fe200078e0a06 */
[----:B------:R-:W-:Y:S01]  /*0540*/  LOP3.LUT R10, R7, 0xfffffffc, RZ, 0xc0, !PT ;  /* 0xfffffffc070a7812 */ /* 0x000fe200078ec0ff */
[----:B------:R-:W-:Y:S01]  /*0550*/  IMAD R8, R8, 0x2a, R17 ;  /* 0x0000002a08087824 */ /* 0x000fe200078e0211 */
[----:B------:R-:W-:-:S02]  /*0560*/  LOP3.LUT R14, R14, 0xfc, RZ, 0xc0, !PT ;  /* 0x000000fc0e0e7812 */ /* 0x000fc400078ec0ff */
[----:B------:R-:W-:Y:S01]  /*0570*/  PRMT R7, R6, 0x7710, RZ ;  /* 0x0000771006077816 */ /* 0x000fe200000000ff */
[----:B------:R-:W-:Y:S01]  /*0580*/  IMAD.IADD R10, R5, 0x1, -R10 ;  /* 0x00000001050a7824 */ /* 0x000fe200078e0a0a */
[----:B------:R-:W-:Y:S01]  /*0590*/  ISETP.LT.AND P5, PT, R0, 0x2b0, P1 ;  /* 0x000002b00000780c */ /* 0x000fe20000fa1270 */
[----:B------:R-:W-:Y:S01]  /*05a0*/  IMAD.MOV R14, RZ, RZ, -R14 ;  /* 0x000000ffff0e7224 */ /* 0x000fe200078e0a0e */
[----:B------:R-:W-:Y:S01]  /*05b0*/  PRMT R23, R2, 0x8880, RZ ;  /* 0x0000888002177816 */ /* 0x000fe200000000ff */
[----:B------:R-:W-:Y:S02]  /*05c0*/  IMAD.IADD R4, R4, 0x1, R7 ;  /* 0x0000000104047824 */ /* 0x000fe400078e0207 */
[----:B------:R-:W3:Y:S01]  /*05d0*/  @P4 LDC.64 R24, c[0x0][0x228] ;  /* 0x00008a00ff184b82 */ /* 0x000ee20000000a00 */
[----:B------:R-:W-:Y:S01]  /*05e0*/  PRMT R6, R14, 0x7710, RZ ;  /* 0x000077100e067816 */ /* 0x000fe200000000ff */
[----:B------:R-:W-:Y:S01]  /*05f0*/  IMAD.U32 R23, R8, 0x4, R23 ;  /* 0x0000000408177824 */ /* 0x000fe200078e0017 */
[----:B------:R-:W-:-:S02]  /*0600*/  PRMT R15, R4, 0x9910, RZ ;  /* 0x00009910040f7816 */ /* 0x000fc400000000ff */
[----:B------:R-:W-:Y:S01]  /*0610*/  CS2R R8, SRZ ;  /* 0x0000000000087805 */ /* 0x000fe2000001ff00 */
[----:B------:R-:W-:Y:S02]  /*0620*/  IMAD.IADD R6, R3, 0x1, R6 ;  /* 0x0000000103067824 */ /* 0x000fe400078e0206 */
[----:B------:R-:W4:Y:S01]  /*0630*/  LDC.64 R4, c[0x0][0x218] ;  /* 0x00008600ff047b82 */ /* 0x000f220000000a00 */
[----:B------:R-:W-:Y:S02]  /*0640*/  IMAD R14, R10, 0x2a, R15 ;  /* 0x0000002a0a0e7824 */ /* 0x000fe400078e020f */
[----:B------:R-:W-:Y:S01]  /*0650*/  LOP3.LUT R11, R6, 0xffff, RZ, 0xc0, !PT ;  /* 0x0000ffff060b7812 */ /* 0x000fe200078ec0ff */
[----:B-1----:R-:W-:Y:S01]  /*0660*/  IMAD.WIDE R26, R21, 0x4, R12 ;  /* 0x00000004151a7825 */ /* 0x002fe200078e020c */
[----:B------:R-:W-:Y:S02]  /*0670*/  ISETP.LT.AND P3, PT, R0, 0x2b0, !P0 ;  /* 0x000002b00000780c */ /* 0x000fe40004761270 */
[----:B------:R-:W-:Y:S01]  /*0680*/  PRMT R29, R11, 0x8880, RZ ;  /* 0x000088800b1d7816 */ /* 0x000fe200000000ff */
[----:B------:R-:W1:Y:S01]  /*0690*/  LDC.64 R2, c[0x0][0x210] ;  /* 0x00008400ff027b82 */ /* 0x000e620000000a00 */
[----:B------:R-:W-:Y:S01]  /*06a0*/  CS2R R10, SRZ ;  /* 0x00000000000a7805 */ /* 0x000fe2000001ff00 */
[----:B--2---:R-:W-:Y:S01]  /*06b0*/  IMAD.WIDE R12, R21, 0x4, R18 ;  /* 0x00000004150c7825 */ /* 0x004fe200078e0212 */
[----:B------:R-:W2:Y:S03]  /*06c0*/  @P4 LDG.E.EL.64 R8, desc[UR4][R26.64] ;  /* 0x000000041a084981 */ /* 0x000ea6000c2e1b00 */
[----:B------:R-:W-:-:S02]  /*06d0*/  IMAD.U32 R29, R14, 0x4, R29 ;  /* 0x000000040e1d7824 */ /* 0x000fc400078e001d */
[----:B------:R-:W5:Y:S01]  /*06e0*/  @P5 LDC.64 R6, c[0x0][0x238] ;  /* 0x00008e00ff065b82 */ /* 0x000f620000000a00 */
[----:B---3--:R3:W2:Y:S01]  /*06f0*/  @P4 LDG.E.EL.64 R10, desc[UR4][R24.64] ;  /* 0x00000004180a4981 */ /* 0x0086a2000c2e1b00 */
[----:B------:R-:W-:Y:S02]  /*0700*/  CS2R R20, SRZ ;  /* 0x0000000000147805 */ /* 0x000fe4000001ff00 */
[----:B------:R-:W-:Y:S01]  /*0710*/  CS2R R18, SRZ ;  /* 0x0000000000127805 */ /* 0x000fe2000001ff00 */
[----:B----4-:R-:W-:-:S05]  /*0720*/  IMAD.WIDE R16, R17, 0x4, R4 ;  /* 0x0000000411107825 */ /* 0x010fca00078e0204 */
[----:B------:R-:W4:Y:S01]  /*0730*/  @P5 LDG.E.EL.64 R18, desc[UR4][R12.64] ;  /* 0x000000040c125981 */ /* 0x000f22000c2e1b00 */
[----:B---3--:R-:W-:Y:S01]  /*0740*/  CS2R R24, SRZ ;  /* 0x0000000000187805 */ /* 0x008fe2000001ff00 */
[----:B------:R-:W-:Y:S01]  /*0750*/  IMAD.WIDE R4, R15, 0x4, R4 ;  /* 0x000000040f047825 */ /* 0x000fe200078e0204 */
[----:B------:R-:W-:-:S03]  /*0760*/  CS2R R14, SRZ ;  /* 0x00000000000e7805 */ /* 0x000fc6000001ff00 */
[--C-:B-1----:R-:W-:Y:S01]  /*0770*/  IMAD.WIDE R22, R23, 0x4, R2.reuse ;  /* 0x0000000417167825 */ /* 0x102fe200078e0202 */
[----:B------:R-:W3:Y:S03]  /*0780*/  @P3 LDG.E.EL R25, desc[UR4][R16.64] ;  /* 0x0000000410193981 */ /* 0x000ee6000c2e1900 */
[----:B------:R-:W-:Y:S01]  /*0790*/  IMAD.WIDE R2, R29, 0x4, R2 ;  /* 0x000000041d027825 */ /* 0x000fe200078e0202 */
[----:B------:R-:W3:Y:S04]  /*07a0*/  @P3 LDG.E.EL R24, desc[UR4][R4.64] ;  /* 0x0000000404183981 */ /* 0x000ee8000c2e1900 */
[----:B------:R-:W3:Y:S04]  /*07b0*/  @P3 LDG.E.EL R14, desc[UR4][R22.64] ;  /* 0x00000004160e3981 */ /* 0x000ee8000c2e1900 */
[----:B------:R-:W3:Y:S04]  /*07c0*/  @P3 LDG.E.EL R15, desc[UR4][R2.64] ;  /* 0x00000004020f3981 */ /* 0x000ee8000c2e1900 */
[----:B-----5:R1:W5:Y:S02]  /*07d0*/  @P5 LDG.E.EL.64 R20, desc[UR4][R6.64] ;  /* 0x0000000406145981 */ /* 0x020364000c2e1b00 */
[----:B-1----:R-:W1:Y:S02]  /*07e0*/  LDC.64 R6, c[0x0][0x240] ;  /* 0x00009000ff067b82 */ /* 0x002e640000000a00 */
[----:B-1----:R-:W-:Y:S01]  /*07f0*/  IMAD.WIDE R6, R0, 0x4, R6 ;  /* 0x0000000400067825 */ /* 0x002fe200078e0206 */
[----:B--2---:R-:W-:-:S02]  /*0800*/  SEL R27, R8, RZ, P4 ;  /* 0x000000ff081b7207 */ /* 0x004fc40002000000 */
[----:B------:R-:W-:Y:S02]  /*0810*/  SEL R8, R9, RZ, P4 ;  /* 0x000000ff09087207 */ /* 0x000fe40002000000 */
[----:B------:R-:W-:Y:S02]  /*0820*/  SEL R10, R10, RZ, P4 ;  /* 0x000000ff0a0a7207 */ /* 0x000fe40002000000 */
[----:B------:R-:W-:Y:S02]  /*0830*/  SEL R11, R11, RZ, P4 ;  /* 0x000000ff0b0b7207 */ /* 0x000fe40002000000 */
[----:B----4-:R-:W-:Y:S02]  /*0840*/  SEL R5, R18, RZ, P5 ;  /* 0x000000ff12057207 */ /* 0x010fe40002800000 */
[----:B------:R-:W-:Y:S02]  /*0850*/  SEL R2, R19, RZ, P5 ;  /* 0x000000ff13027207 */ /* 0x000fe40002800000 */
[----:B---3--:R-:W-:-:S02]  /*0860*/  SEL R25, R25, RZ, P3 ;  /* 0x000000ff19197207 */ /* 0x008fc40001800000 */
[----:B------:R-:W-:Y:S02]  /*0870*/  SEL R24, R24, RZ, P3 ;  /* 0x000000ff18187207 */ /* 0x000fe40001800000 */
[----:B------:R-:W-:Y:S02]  /*0880*/  SEL R14, R14, RZ, P3 ;  /* 0x000000ff0e0e7207 */ /* 0x000fe40001800000 */
[----:B------:R-:W-:Y:S02]  /*0890*/  SEL R15, R15, RZ, P3 ;  /* 0x000000ff0f0f7207 */ /* 0x000fe40001800000 */
[----:B------:R-:W-:Y:S02]  /*08a0*/  ISETP.GE.AND P3, PT, R0, 0x2b0, PT ;  /* 0x000002b00000780c */ /* 0x000fe40003f66270 */
[----:B-----5:R-:W-:Y:S02]  /*08b0*/  SEL R20, R20, RZ, P5 ;  /* 0x000000ff14147207 */ /* 0x020fe40002800000 */
[----:B------:R-:W-:-:S03]  /*08c0*/  SEL R21, R21, RZ, P5 ;  /* 0x000000ff15157207 */ /* 0x000fc60002800000 */
[----:B------:R-:W-:Y:S02]  /*08d0*/  FADD R20, R5, R20 ;  /* 0x0000001405147221 */ /* 0x000fe40000000000 */
[----:B------:R-:W-:Y:S01]  /*08e0*/  FADD R21, R2, R21 ;  /* 0x0000001502157221 */ /* 0x000fe20000000000 */
[----:B------:R-:W-:Y:S01]  /*08f0*/  FADD R10, R27, R10 ;  /* 0x0000000a1b0a7221 */ /* 0x000fe20000000000 */
[----:B------:R-:W-:Y:S01]  /*0900*/  FADD R11, R8, R11 ;  /* 0x0000000b080b7221 */ /* 0x000fe20000000000 */
[----:B------:R-:W-:Y:S01]  /*0910*/  FADD R25, R14, R25 ;  /* 0x000000190e197221 */ /* 0x000fe20000000000 */
[----:B------:R-:W-:Y:S01]  /*0920*/  FADD R24, R15, R24 ;  /* 0x000000180f187221 */ /* 0x000fe20000000000 */
[----:B------:R-:W-:Y:S02]  /*0930*/  @P2 FSEL R10, R20, RZ, P1 ;  /* 0x000000ff140a2208 */ /* 0x000fe40000800000 */
[----:B------:R-:W-:Y:S02]  /*0940*/  @P2 FSEL R11, R21, RZ, P1 ;  /* 0x000000ff150b2208 */ /* 0x000fe40000800000 */
[----:B------:R-:W-:-:S02]  /*0950*/  FSEL R10, R25, R10, !P0 ;  /* 0x0000000a190a7208 */ /* 0x000fc40004000000 */
[----:B------:R-:W-:Y:S01]  /*0960*/  FSEL R11, R24, R11, !P0 ;  /* 0x0000000b180b7208 */ /* 0x000fe20004000000 */
[----:B------:R-:W-:Y:S06]  /*0970*/  @P3 EXIT ;  /* 0x000000000000394d */ /* 0x000fec0003800000 */
[----:B------:R-:W-:Y:S01]  /*0980*/  STG.E.64 desc[UR4][R6.64], R10 ;  /* 0x0000000a06007986 */ /* 0x000fe2000c101b04 */
[----:B------:R-:W-:Y:S05]  /*0990*/  EXIT ;  /* 0x000000000000794d */ /* 0x000fea0003800000 */
.L_x_0:
[----:B------:R-:W-:-:S00]  /*09a0*/  BRA `(.L_x_0) ;  /* 0xfffffffc00fc7947 */ /* 0x000fc0000383ffff */
[----:B------:R-:W-:-:S00]  /*09b0*/  NOP ;  /* 0x0000000000007918 */ /* 0x000fc00000000000 */
        /* <DEDUP_REMOVED lines=12> */
.L_x_1:


//--------------------- .nv.constant0.triton_poi_fused_cat_14 --------------------------
	.section	.nv.constant0.triton_poi_fused_cat_14,"a",@progbits
	.sectionflags	@""
	.align	4
.nv.constant0.triton_poi_fused_cat_14:
	.zero		588
